//
// Generated by NVIDIA NVVM Compiler
//
// Compiler Build ID: CL-36424714
// Cuda compilation tools, release 13.0, V13.0.88
// Based on NVVM 20.0.0
//

.version 9.0
.target sm_100
.address_size 64

	// .globl	_Z14hello_from_gpuv
.extern .func  (.param .b32 func_retval0) vprintf
(
	.param .b64 vprintf_param_0,
	.param .b64 vprintf_param_1
)
;
.global .align 1 .b8 $str[22] = {104, 101, 108, 108, 111, 32, 119, 111, 114, 108, 100, 32, 102, 114, 111, 109, 32, 103, 112, 117, 10};

.visible .entry _Z14hello_from_gpuv()
{
	.reg .b32 	%r<3>;
	.reg .b64 	%rd<3>;

	mov.u64 	%rd1, $str;
	cvta.global.u64 	%rd2, %rd1;
	{ // callseq 0, 0
	.param .b64 param0;
	st.param.b64 	[param0], %rd2;
	.param .b64 param1;
	st.param.b64 	[param1], 0;
	.param .b32 retval0;
	call.uni (retval0), 
	vprintf, 
	(
	param0, 
	param1
	);
	ld.param.b32 	%r1, [retval0];
	} // callseq 0
	ret;

}


// ===== COMPILED SASS (sm_100) =====

	.target	sm_100

	.elftype	@"ET_EXEC"


//--------------------- .note.nv.tkinfo           --------------------------
	.section	.note.nv.tkinfo,"",@"SHT_NOTE"
	.sectionflags	@"SHF_NOTE_NV_TKINFO"
	.tkinfo
        /*0018*/ 	.word	0x00000002
        /*0030*/ 	.string	""
        /*0030*/ 	.string	"ptxas"
        /*0030*/ 	.string	"Cuda compilation tools, release 13.0, V13.0.88"
        /*0030*/ 	.string	"Build cuda_13.0.r13.0/compiler.36424714_0"
        /*0030*/ 	.string	"-arch sm_100 -m 64 "



//--------------------- .note.nv.cuinfo           --------------------------
	.section	.note.nv.cuinfo,"",@"SHT_NOTE"
	.sectionflags	@"SHF_NOTE_NV_CUINFO"
        /*0018*/ 	.short	0x0002
        /*001a*/ 	.short	0x0064
        /*001c*/ 	.short	0x0082
	.zero		2


//--------------------- .nv.info                  --------------------------
	.section	.nv.info,"",@"SHT_CUDA_INFO"
	.align	4


	//----- nvinfo : EIATTR_REGCOUNT
	.align		4
        /*0000*/ 	.byte	0x04, 0x2f
        /*0002*/ 	.short	(.L_2 - .L_1)
	.align		4
.L_1:
        /*0004*/ 	.word	index@(_Z14hello_from_gpuv)
        /*0008*/ 	.word	0x00000018


	//----- nvinfo : EIATTR_FRAME_SIZE
	.align		4
.L_2:
        /*000c*/ 	.byte	0x04, 0x11
        /*000e*/ 	.short	(.L_4 - .L_3)
	.align		4
.L_3:
        /*0010*/ 	.word	index@(_Z14hello_from_gpuv)
        /*0014*/ 	.word	0x00000000


	//----- nvinfo : EIATTR_MIN_STACK_SIZE
	.align		4
.L_4:
        /*0018*/ 	.byte	0x04, 0x12
        /*001a*/ 	.short	(.L_6 - .L_5)
	.align		4
.L_5:
        /*001c*/ 	.word	index@(_Z14hello_from_gpuv)
        /*0020*/ 	.word	0x00000000
.L_6:


//--------------------- .nv.compat                --------------------------
	.section	.nv.compat,"",@"SHT_CUDA_COMPAT_INFO"
	.align	4
        /*0000*/ 	.byte	0x02, 0x09, 0x00, 0x00, 0x02, 0x02, 0x01, 0x00, 0x02, 0x05, 0x05, 0x00, 0x03, 0x07, 0x01, 0x01
        /*0010*/ 	.byte	0x02, 0x03, 0x00, 0x00, 0x02, 0x06, 0x01, 0x00, 0x04, 0x0b, 0x08, 0x00, 0x09, 0x00, 0x00, 0x00
        /*0020*/ 	.byte	0x00, 0x00, 0x00, 0x00


//--------------------- .nv.info._Z14hello_from_gpuv --------------------------
	.section	.nv.info._Z14hello_from_gpuv,"",@"SHT_CUDA_INFO"
	.sectionflags	@""
	.align	4


	//----- nvinfo : EIATTR_CUDA_API_VERSION
	.align		4
        /*0000*/ 	.byte	0x04, 0x37
        /*0002*/ 	.short	(.L_8 - .L_7)
.L_7:
        /*0004*/ 	.word	0x00000082


	//----- nvinfo : EIATTR_SPARSE_MMA_MASK
	.align		4
.L_8:
        /*0008*/ 	.byte	0x03, 0x50
        /*000a*/ 	.short	0x0000


	//----- nvinfo : EIATTR_MAXREG_COUNT
	.align		4
        /*000c*/ 	.byte	0x03, 0x1b
        /*000e*/ 	.short	0x00ff


	//----- nvinfo : EIATTR_EXTERNS
	.align		4
        /*0010*/ 	.byte	0x04, 0x0f
        /*0012*/ 	.short	(.L_10 - .L_9)


	//   ....[0]....
	.align		4
.L_9:
        /*0014*/ 	.word	index@(vprintf)


	//----- nvinfo : EIATTR_MERCURY_ISA_VERSION
	.align		4
.L_10:
        /*0018*/ 	.byte	0x03, 0x5f
        /*001a*/ 	.short	0x0101


	//----- nvinfo : EIATTR_VRC_CTA_INIT_COUNT
	.align		4
        /*001c*/ 	.byte	0x02, 0x4a
	.zero		1
	.zero		1


	//----- nvinfo : EIATTR_SYSCALL_OFFSETS
	.align		4
        /*0020*/ 	.byte	0x04, 0x46
        /*0022*/ 	.short	(.L_12 - .L_11)


	//   ....[0]....
.L_11:
        /*0024*/ 	.word	0x00000080


	//----- nvinfo : EIATTR_EXIT_INSTR_OFFSETS
	.align		4
.L_12:
        /*0028*/ 	.byte	0x04, 0x1c
        /*002a*/ 	.short	(.L_14 - .L_13)


	//   ....[0]....
.L_13:
        /*002c*/ 	.word	0x00000090


	//----- nvinfo : EIATTR_SW_WAR
	.align		4
.L_14:
        /*0030*/ 	.byte	0x04, 0x36
        /*0032*/ 	.short	(.L_16 - .L_15)
.L_15:
        /*0034*/ 	.word	0x00000008
.L_16:


//--------------------- .nv.callgraph             --------------------------
	.section	.nv.callgraph,"",@"SHT_CUDA_CALLGRAPH"
	.align	4
	.sectionentsize	8
	.align		4
        /*0000*/ 	.word	0x00000000
	.align		4
        /*0004*/ 	.word	0xffffffff
	.align		4
        /*0008*/ 	.word	index@(_Z14hello_from_gpuv)
	.align		4
        /*000c*/ 	.word	index@(vprintf)
	.align		4
        /*0010*/ 	.word	0x00000000
	.align		4
        /*0014*/ 	.word	0xfffffffe
	.align		4
        /*0018*/ 	.word	0x00000000
	.align		4
        /*001c*/ 	.word	0xfffffffd
	.align		4
        /*0020*/ 	.word	0x00000000
	.align		4
        /*0024*/ 	.word	0xfffffffc


//--------------------- .nv.constant4             --------------------------
	.section	.nv.constant4,"a",@progbits
	.align	8
	.align		8
.nv.constant4:
        /*0000*/ 	.dword	vprintf
	.align		8
        /*0008*/ 	.dword	$str


//--------------------- .text._Z14hello_from_gpuv --------------------------
	.section	.text._Z14hello_from_gpuv,"ax",@progbits
	.align	128
        .global         _Z14hello_from_gpuv
        .type           _Z14hello_from_gpuv,@function
        .size           _Z14hello_from_gpuv,(.L_x_2 - _Z14hello_from_gpuv)
        .other          _Z14hello_from_gpuv,@"STO_CUDA_ENTRY STV_DEFAULT"
_Z14hello_from_gpuv:
.text._Z14hello_from_gpuv:
[----:B------:R-:W0:Y:S01]  /*0000*/  LDC R1, c[0x0][0x37c] ;  /* 0x0000df00ff017b82 */ /* 0x000e220000000800 */
[----:B------:R-:W-:Y:S01]  /*0010*/  MOV R0, 0x0 ;  /* 0x0000000000007802 */ /* 0x000fe20000000f00 */
[----:B------:R-:W1:Y:S01]  /*0020*/  LDCU.64 UR4, c[0x4][0x8] ;  /* 0x01000100ff0477ac */ /* 0x000e620008000a00 */
[----:B------:R-:W-:-:S05]  /*0030*/  CS2R R6, SRZ ;  /* 0x0000000000067805 */ /* 0x000fca000001ff00 */
[----:B------:R2:W3:Y:S01]  /*0040*/  LDC.64 R2, c[0x4][R0] ;  /* 0x0100000000027b82 */ /* 0x0004e20000000a00 */
[----:B-1----:R-:W-:Y:S02]  /*0050*/  IMAD.U32 R4, RZ, RZ, UR4 ;  /* 0x00000004ff047e24 */ /* 0x002fe4000f8e00ff */
[----:B--2---:R-:W-:-:S07]  /*0060*/  IMAD.U32 R5, RZ, RZ, UR5 ;  /* 0x00000005ff057e24 */ /* 0x004fce000f8e00ff */
[----:B------:R-:W-:-:S07]  /*0070*/  LEPC R20, `(.L_x_0) ;  /* 0x000000001014794e */ /* 0x000fce0000000000 */
[----:B0--3--:R-:W-:Y:S05]  /*0080*/  CALL.ABS.NOINC R2 ;  /* 0x0000000002007343 */ /* 0x009fea0003c00000 */
.L_x_0:
[----:B------:R-:W-:Y:S05]  /*0090*/  EXIT ;  /* 0x000000000000794d */ /* 0x000fea0003800000 */
.L_x_1:
[----:B------:R-:W-:-:S00]  /*00a0*/  BRA `(.L_x_1) ;  /* 0xfffffffc00fc7947 */ /* 0x000fc0000383ffff */
[----:B------:R-:W-:-:S00]  /*00b0*/  NOP ;  /* 0x0000000000007918 */ /* 0x000fc00000000000 */
        /* <DEDUP_REMOVED lines=12> */
.L_x_2:


//--------------------- .nv.global.init           --------------------------
	.section	.nv.global.init,"aw",@progbits
.nv.global.init:
	.type		$str,@object
	.size		$str,(.L_0 - $str)
$str:
        /*0000*/ 	.byte	0x68, 0x65, 0x6c, 0x6c, 0x6f, 0x20, 0x77, 0x6f, 0x72, 0x6c, 0x64, 0x20, 0x66, 0x72, 0x6f, 0x6d
        /*0010*/ 	.byte	0x20, 0x67, 0x70, 0x75, 0x0a, 0x00
.L_0:


//--------------------- .nv.shared.reserved.0     --------------------------
	.section	.nv.shared.reserved.0,"aw",@nobits
	.weak		__nv_reservedSMEM_offset_0_alias
	.size		__nv_reservedSMEM_offset_0_alias, 0, 64
	.other		__nv_reservedSMEM_offset_0_alias,@"STO_CUDA_RESERVED_SHARED STV_DEFAULT"
__nv_reservedSMEM_offset_0_alias:
	.zero		0
	.zero		64


//--------------------- .nv.constant0._Z14hello_from_gpuv --------------------------
	.section	.nv.constant0._Z14hello_from_gpuv,"a",@progbits
	.sectionflags	@""
	.align	4
.nv.constant0._Z14hello_from_gpuv:
	.zero		896


//--------------------- SYMBOLS --------------------------

	.type		.nv.reservedSmem.offset0,@object
	.size		.nv.reservedSmem.offset0,0x4
	.type		vprintf,@function
